	.headerflags	@"EF_CUDA_TEXMODE_UNIFIED EF_CUDA_64BIT_ADDRESS EF_CUDA_ACCELERATORS EF_CUDA_SM90 EF_CUDA_VIRTUAL_SM(EF_CUDA_SM90)"
	.elftype	@"ET_EXEC"


//--------------------- .nv.info                  --------------------------
	.section	.nv.info,"",@"SHT_CUDA_INFO"
	.align	4


	//----- nvinfo : EIATTR_REGCOUNT
	.align		4
        /*0000*/ 	.byte	0x04, 0x2f
        /*0002*/ 	.short	(.L_2 - .L_1)
	.align		4
.L_1:
        /*0004*/ 	.word	index@(triton_poi_fused_leaky_relu_19)
        /*0008*/ 	.word	0x00000028


	//----- nvinfo : EIATTR_MIN_STACK_SIZE
	.align		4
.L_2:
        /*000c*/ 	.byte	0x04, 0x12
        /*000e*/ 	.short	(.L_4 - .L_3)
	.align		4
.L_3:
        /*0010*/ 	.word	index@(triton_poi_fused_leaky_relu_19)
        /*0014*/ 	.word	0x00000000


	//----- nvinfo : EIATTR_FRAME_SIZE
	.align		4
.L_4:
        /*0018*/ 	.byte	0x04, 0x11
        /*001a*/ 	.short	(.L_6 - .L_5)
	.align		4
.L_5:
        /*001c*/ 	.word	index@(triton_poi_fused_leaky_relu_19)
        /*0020*/ 	.word	0x00000000


	//----- nvinfo : EIATTR_MIN_STACK_SIZE
	.align		4
.L_6:
        /*0024*/ 	.byte	0x04, 0x12
        /*0026*/ 	.short	(.L_8 - .L_7)
	.align		4
.L_7:
        /*0028*/ 	.word	index@(triton_poi_fused_leaky_relu_19)
        /*002c*/ 	.word	0x00000000
.L_8:


//--------------------- .nv.info.triton_poi_fused_leaky_relu_19 --------------------------
	.section	.nv.info.triton_poi_fused_leaky_relu_19,"",@"SHT_CUDA_INFO"
	.sectionflags	@""
	.align	4


	//----- nvinfo : EIATTR_CUDA_API_VERSION
	.align		4
        /*0000*/ 	.byte	0x04, 0x37
        /*0002*/ 	.short	(.L_10 - .L_9)
.L_9:
        /*0004*/ 	.word	0x0000007c


	//----- nvinfo : EIATTR_KPARAM_INFO
	.align		4
.L_10:
        /*0008*/ 	.byte	0x04, 0x17
        /*000a*/ 	.short	(.L_12 - .L_11)
.L_11:
        /*000c*/ 	.word	0x00000000
        /*0010*/ 	.short	0x0005
        /*0012*/ 	.short	0x0024
        /*0014*/ 	.byte	0x00, 0xf0, 0x11, 0x00


	//----- nvinfo : EIATTR_KPARAM_INFO
	.align		4
.L_12:
        /*0018*/ 	.byte	0x04, 0x17
        /*001a*/ 	.short	(.L_14 - .L_13)
.L_13:
        /*001c*/ 	.word	0x00000000
        /*0020*/ 	.short	0x0004
        /*0022*/ 	.short	0x0020
        /*0024*/ 	.byte	0x00, 0xf0, 0x11, 0x00


	//----- nvinfo : EIATTR_KPARAM_INFO
	.align		4
.L_14:
        /*0028*/ 	.byte	0x04, 0x17
        /*002a*/ 	.short	(.L_16 - .L_15)
.L_15:
        /*002c*/ 	.word	0x00000000
        /*0030*/ 	.short	0x0003
        /*0032*/ 	.short	0x0018
        /*0034*/ 	.byte	0x00, 0xf4, 0x21, 0x00


	//----- nvinfo : EIATTR_KPARAM_INFO
	.align		4
.L_16:
        /*0038*/ 	.byte	0x04, 0x17
        /*003a*/ 	.short	(.L_18 - .L_17)
.L_17:
        /*003c*/ 	.word	0x00000000
        /*0040*/ 	.short	0x0002
        /*0042*/ 	.short	0x0010
        /*0044*/ 	.byte	0x00, 0xf4, 0x21, 0x00


	//----- nvinfo : EIATTR_KPARAM_INFO
	.align		4
.L_18:
        /*0048*/ 	.byte	0x04, 0x17
        /*004a*/ 	.short	(.L_20 - .L_19)
.L_19:
        /*004c*/ 	.word	0x00000000
        /*0050*/ 	.short	0x0001
        /*0052*/ 	.short	0x0008
        /*0054*/ 	.byte	0x00, 0xf4, 0x21, 0x00


	//----- nvinfo : EIATTR_KPARAM_INFO
	.align		4
.L_20:
        /*0058*/ 	.byte	0x04, 0x17
        /*005a*/ 	.short	(.L_22 - .L_21)
.L_21:
        /*005c*/ 	.word	0x00000000
        /*0060*/ 	.short	0x0000
        /*0062*/ 	.short	0x0000
        /*0064*/ 	.byte	0x00, 0xf4, 0x21, 0x00


	//----- nvinfo : EIATTR_SPARSE_MMA_MASK
	.align		4
.L_22:
        /*0068*/ 	.byte	0x03, 0x50
        /*006a*/ 	.short	0x0000


	//----- nvinfo : EIATTR_MAXREG_COUNT
	.align		4
        /*006c*/ 	.byte	0x03, 0x1b
        /*006e*/ 	.short	0x00ff


	//----- nvinfo : EIATTR_EXIT_INSTR_OFFSETS
	.align		4
        /*0070*/ 	.byte	0x04, 0x1c
        /*0072*/ 	.short	(.L_24 - .L_23)


	//   ....[0]....
.L_23:
        /*0074*/ 	.word	0x000010b0


	//   ....[1]....
        /*0078*/ 	.word	0x00001100


	//----- nvinfo : EIATTR_REQNTID
	.align		4
.L_24:
        /*007c*/ 	.byte	0x04, 0x10
        /*007e*/ 	.short	(.L_26 - .L_25)
.L_25:
        /*0080*/ 	.word	0x00000100
        /*0084*/ 	.word	0x00000001
        /*0088*/ 	.word	0x00000001


	//----- nvinfo : EIATTR_CBANK_PARAM_SIZE
	.align		4
.L_26:
        /*008c*/ 	.byte	0x03, 0x19
        /*008e*/ 	.short	0x0028


	//----- nvinfo : EIATTR_PARAM_CBANK
	.align		4
        /*0090*/ 	.byte	0x04, 0x0a
        /*0092*/ 	.short	(.L_28 - .L_27)
	.align		4
.L_27:
        /*0094*/ 	.word	index@(.nv.constant0.triton_poi_fused_leaky_relu_19)
        /*0098*/ 	.short	0x0210
        /*009a*/ 	.short	0x0028


	//----- nvinfo : EIATTR_SW_WAR
	.align		4
.L_28:
        /*009c*/ 	.byte	0x04, 0x36
        /*009e*/ 	.short	(.L_30 - .L_29)
.L_29:
        /*00a0*/ 	.word	0x00000008
.L_30:


//--------------------- .nv.callgraph             --------------------------
	.section	.nv.callgraph,"",@"SHT_CUDA_CALLGRAPH"
	.align	4
	.sectionentsize	8
	.align		4
        /*0000*/ 	.word	0x00000000
	.align		4
        /*0004*/ 	.word	0xffffffff
	.align		4
        /*0008*/ 	.word	0x00000000
	.align		4
        /*000c*/ 	.word	0xfffffffe
	.align		4
        /*0010*/ 	.word	0x00000000
	.align		4
        /*0014*/ 	.word	0xfffffffd
	.align		4
        /*0018*/ 	.word	0x00000000
	.align		4
        /*001c*/ 	.word	0xfffffffc


//--------------------- .nv.constant4             --------------------------
	.section	.nv.constant4,"a",@progbits
	.align	8
	.align		8
.nv.constant4:
        /*0000*/ 	.dword	_$_str


//--------------------- .text.triton_poi_fused_leaky_relu_19 --------------------------
	.section	.text.triton_poi_fused_leaky_relu_19,"ax",@progbits
	.sectionflags	@"SHF_BARRIERS=1"
	.align	128
        .global         triton_poi_fused_leaky_relu_19
        .type           triton_poi_fused_leaky_relu_19,@function
        .size           triton_poi_fused_leaky_relu_19,(.L_x_1 - triton_poi_fused_leaky_relu_19)
        .other          triton_poi_fused_leaky_relu_19,@"STO_CUDA_ENTRY STV_DEFAULT"
triton_poi_fused_leaky_relu_19:
.text.triton_poi_fused_leaky_relu_19:
[----:B------:R-:W0:Y:S01]  /*0000*/  LDC R1, c[0x0][0x28] ;  /* 0x00000a00ff017b82 */ /* 0x000e220000000800 */
[----:B------:R-:W1:Y:S07]  /*0010*/  S2R R36, SR_TID.X ;  /* 0x0000000000247919 */ /* 0x000e6e0000002100 */
[----:B------:R-:W2:Y:S01]  /*0020*/  LDC.64 R30, c[0x0][0x210] ;  /* 0x00008400ff1e7b82 */ /* 0x000ea20000000a00 */
[----:B------:R-:W-:Y:S02]  /*0030*/  CS2R R16, SRZ ;  /* 0x0000000000107805 */ /* 0x000fe4000001ff00 */
[----:B------:R-:W-:Y:S01]  /*0040*/  CS2R R18, SRZ ;  /* 0x0000000000127805 */ /* 0x000fe2000001ff00 */
[----:B------:R-:W3:Y:S01]  /*0050*/  S2R R0, SR_CTAID.Y ;  /* 0x0000000000007919 */ /* 0x000ee20000002600 */
[----:B------:R-:W-:-:S02]  /*0060*/  CS2R R20, SRZ ;  /* 0x0000000000147805 */ /* 0x000fc4000001ff00 */
[----:B------:R-:W-:Y:S01]  /*0070*/  CS2R R22, SRZ ;  /* 0x0000000000167805 */ /* 0x000fe2000001ff00 */
[----:B------:R-:W-:Y:S01]  /*0080*/  ULDC.64 UR6, c[0x0][0x208] ;  /* 0x0000820000067ab9 */ /* 0x000fe20000000a00 */
[----:B------:R-:W4:Y:S01]  /*0090*/  S2R R2, SR_CTAID.X ;  /* 0x0000000000027919 */ /* 0x000f220000002500 */
[----:B------:R-:W5:Y:S01]  /*00a0*/  LDC.64 R34, c[0x0][0x218] ;  /* 0x00008600ff227b82 */ /* 0x000f620000000a00 */
[----:B-1----:R-:W-:Y:S01]  /*00b0*/  SHF.R.U32.HI R26, RZ, 0x6, R36 ;  /* 0x00000006ff1a7819 */ /* 0x002fe20000011624 */
[----:B------:R-:W-:Y:S02]  /*00c0*/  IMAD.SHL.U32 R37, R36, 0x4, RZ ;  /* 0x0000000424257824 */ /* 0x000fe400078e00ff */
[----:B---3--:R-:W-:Y:S01]  /*00d0*/  IMAD.SHL.U32 R33, R0, 0x10, RZ ;  /* 0x0000001000217824 */ /* 0x008fe200078e00ff */
[----:B------:R-:W-:Y:S02]  /*00e0*/  SHF.R.S32.HI R24, RZ, 0x1b, R0 ;  /* 0x0000001bff187819 */ /* 0x000fe40000011400 */
[----:B------:R-:W-:-:S02]  /*00f0*/  SGXT.U32 R26, R26, 0x2 ;  /* 0x000000021a1a781a */ /* 0x000fc40000000000 */
[----:B------:R-:W-:Y:S02]  /*0100*/  LOP3.LUT R0, R37, 0xfc, RZ, 0xc0, !PT ;  /* 0x000000fc25007812 */ /* 0x000fe400078ec0ff */
[----:B------:R-:W-:Y:S02]  /*0110*/  SGXT R24, R24, 0x1 ;  /* 0x000000011818781a */ /* 0x000fe40000000200 */
[----:B------:R-:W-:Y:S02]  /*0120*/  LOP3.LUT R3, R33, 0x8, R26, 0xfe, !PT ;  /* 0x0000000821037812 */ /* 0x000fe400078efe1a */
[----:B----4-:R-:W-:Y:S02]  /*0130*/  PRMT R0, R0, 0x6540, R2 ;  /* 0x0000654000007816 */ /* 0x010fe40000000002 */
[----:B------:R-:W-:Y:S02]  /*0140*/  LEA.HI R2, R24, R3, RZ, 0x4 ;  /* 0x0000000318027211 */ /* 0x000fe400078f20ff */
[----:B------:R-:W-:-:S02]  /*0150*/  ISETP.GE.AND P0, PT, R0, 0x100, PT ;  /* 0x000001000000780c */ /* 0x000fc40003f06270 */
[C---:B------:R-:W-:Y:S01]  /*0160*/  LEA R7, R3.reuse, R0, 0x8 ;  /* 0x0000000003077211 */ /* 0x040fe200078e40ff */
[----:B------:R-:W-:Y:S01]  /*0170*/  IMAD.SHL.U32 R2, R2, 0x10, RZ ;  /* 0x0000001002027824 */ /* 0x000fe200078e00ff */
[----:B------:R-:W-:-:S03]  /*0180*/  ISETP.LT.AND P2, PT, R3, 0x40, !P0 ;  /* 0x000000400300780c */ /* 0x000fc60004741270 */
[----:B--2---:R-:W-:Y:S01]  /*0190*/  IMAD.WIDE R6, R7, 0x4, R30 ;  /* 0x0000000407067825 */ /* 0x004fe200078e021e */
[----:B------:R-:W-:-:S05]  /*01a0*/  LOP3.LUT R5, R2, 0xffffff00, RZ, 0xc0, !PT ;  /* 0xffffff0002057812 */ /* 0x000fca00078ec0ff */
[----:B------:R-:W-:Y:S01]  /*01b0*/  IMAD.IADD R3, R0, 0x1, R5 ;  /* 0x0000000100037824 */ /* 0x000fe200078e0205 */
[----:B------:R-:W-:-:S03]  /*01c0*/  LOP3.LUT R5, R33, 0xc, R26, 0xfe, !PT ;  /* 0x0000000c21057812 */ /* 0x000fc600078efe1a */
[----:B-----5:R-:W-:Y:S01]  /*01d0*/  IMAD.WIDE R8, R3, 0x4, R34 ;  /* 0x0000000403087825 */ /* 0x020fe200078e0222 */
[----:B------:R1:W2:Y:S01]  /*01e0*/  @P2 LDG.E.EL.128 R16, desc[UR6][R6.64] ;  /* 0x0000000606102981 */ /* 0x0002a2000c2e1d00 */
[----:B------:R-:W-:-:S03]  /*01f0*/  LEA.HI R2, R24, R5, RZ, 0x4 ;  /* 0x0000000518027211 */ /* 0x000fc600078f20ff */
[----:B------:R3:W2:Y:S01]  /*0200*/  @P2 LDG.E.EL.128 R20, desc[UR6][R8.64] ;  /* 0x0000000608142981 */ /* 0x0006a2000c2e1d00 */
[C---:B------:R-:W-:Y:S01]  /*0210*/  ISETP.LT.AND P3, PT, R5.reuse, 0x40, !P0 ;  /* 0x000000400500780c */ /* 0x040fe20004761270 */
[----:B------:R-:W-:Y:S01]  /*0220*/  IMAD.SHL.U32 R2, R2, 0x10, RZ ;  /* 0x0000001002027824 */ /* 0x000fe200078e00ff */
[----:B------:R-:W-:Y:S01]  /*0230*/  LOP3.LUT R27, R33, 0x4, R26, 0xfe, !PT ;  /* 0x00000004211b7812 */ /* 0x000fe200078efe1a */
[----:B------:R-:W-:Y:S01]  /*0240*/  IMAD R11, R5, 0x100, R0 ;  /* 0x00000100050b7824 */ /* 0x000fe200078e0200 */
[----:B------:R-:W-:Y:S02]  /*0250*/  CS2R R12, SRZ ;  /* 0x00000000000c7805 */ /* 0x000fe4000001ff00 */
[----:B------:R-:W-:Y:S02]  /*0260*/  CS2R R14, SRZ ;  /* 0x00000000000e7805 */ /* 0x000fe4000001ff00 */
[----:B------:R-:W-:Y:S02]  /*0270*/  LOP3.LUT R25, R2, 0xffffff00, RZ, 0xc0, !PT ;  /* 0xffffff0002197812 */ /* 0x000fe400078ec0ff */
[----:B------:R-:W-:-:S02]  /*0280*/  CS2R R4, SRZ ;  /* 0x0000000000047805 */ /* 0x000fc4000001ff00 */
[----:B-1----:R-:W-:Y:S01]  /*0290*/  CS2R R6, SRZ ;  /* 0x0000000000067805 */ /* 0x002fe2000001ff00 */
[----:B---3--:R-:W-:Y:S01]  /*02a0*/  IMAD.WIDE R8, R11, 0x4, R30 ;  /* 0x000000040b087825 */ /* 0x008fe200078e021e */
[----:B------:R-:W-:Y:S02]  /*02b0*/  IADD3 R2, R0, R25, RZ ;  /* 0x0000001900027210 */ /* 0x000fe40007ffe0ff */
[----:B------:R-:W-:Y:S02]  /*02c0*/  LOP3.LUT R25, R33, R26, RZ, 0xfc, !PT ;  /* 0x0000001a21197212 */ /* 0x000fe400078efcff */
[----:B------:R1:W3:Y:S01]  /*02d0*/  @P3 LDG.E.EL.128 R12, desc[UR6][R8.64] ;  /* 0x00000006080c3981 */ /* 0x0002e2000c2e1d00 */
[----:B------:R-:W-:Y:S01]  /*02e0*/  IMAD.WIDE R10, R2, 0x4, R34 ;  /* 0x00000004020a7825 */ /* 0x000fe200078e0222 */
[C---:B------:R-:W-:Y:S02]  /*02f0*/  LEA.HI R26, R24.reuse, R25, RZ, 0x4 ;  /* 0x00000019181a7211 */ /* 0x040fe400078f20ff */
[----:B------:R-:W-:-:S02]  /*0300*/  LEA.HI R24, R24, R27, RZ, 0x4 ;  /* 0x0000001b18187211 */ /* 0x000fc400078f20ff */
[----:B------:R4:W3:Y:S01]  /*0310*/  @P3 LDG.E.EL.128 R4, desc[UR6][R10.64] ;  /* 0x000000060a043981 */ /* 0x0008e2000c2e1d00 */
[----:B------:R-:W-:Y:S02]  /*0320*/  IMAD.SHL.U32 R26, R26, 0x10, RZ ;  /* 0x000000101a1a7824 */ /* 0x000fe400078e00ff */
[----:B------:R-:W-:Y:S01]  /*0330*/  IMAD.SHL.U32 R24, R24, 0x10, RZ ;  /* 0x0000001018187824 */ /* 0x000fe200078e00ff */
[C---:B------:R-:W-:Y:S02]  /*0340*/  ISETP.LT.AND P1, PT, R25.reuse, 0x40, !P0 ;  /* 0x000000401900780c */ /* 0x040fe40004721270 */
[----:B-1----:R-:W-:Y:S02]  /*0350*/  LOP3.LUT R9, R26, 0xffffff00, RZ, 0xc0, !PT ;  /* 0xffffff001a097812 */ /* 0x002fe400078ec0ff */
[----:B------:R-:W-:Y:S02]  /*0360*/  LEA R25, R25, R0, 0x8 ;  /* 0x0000000019197211 */ /* 0x000fe400078e40ff */
[----:B----4-:R-:W-:-:S02]  /*0370*/  LOP3.LUT R11, R24, 0xffffff00, RZ, 0xc0, !PT ;  /* 0xffffff00180b7812 */ /* 0x010fc400078ec0ff */
[C---:B------:R-:W-:Y:S01]  /*0380*/  ISETP.LT.AND P0, PT, R27.reuse, 0x40, !P0 ;  /* 0x000000401b00780c */ /* 0x040fe20004701270 */
[----:B------:R-:W-:Y:S02]  /*0390*/  IMAD R27, R27, 0x100, R0 ;  /* 0x000001001b1b7824 */ /* 0x000fe400078e0200 */
[----:B------:R-:W-:Y:S01]  /*03a0*/  IMAD.IADD R26, R0, 0x1, R9 ;  /* 0x00000001001a7824 */ /* 0x000fe200078e0209 */
[----:B------:R-:W-:Y:S01]  /*03b0*/  IADD3 R0, R0, R11, RZ ;  /* 0x0000000b00007210 */ /* 0x000fe20007ffe0ff */
[--C-:B------:R-:W-:Y:S01]  /*03c0*/  IMAD.WIDE R24, R25, 0x4, R30.reuse ;  /* 0x0000000419187825 */ /* 0x100fe200078e021e */
[----:B------:R-:W-:Y:S02]  /*03d0*/  CS2R R8, SRZ ;  /* 0x0000000000087805 */ /* 0x000fe4000001ff00 */
[----:B------:R-:W-:Y:S01]  /*03e0*/  CS2R R10, SRZ ;  /* 0x00000000000a7805 */ /* 0x000fe2000001ff00 */
[----:B------:R-:W-:-:S05]  /*03f0*/  IMAD.WIDE R30, R27, 0x4, R30 ;  /* 0x000000041b1e7825 */ /* 0x000fca00078e021e */
[----:B------:R1:W4:Y:S02]  /*0400*/  @P0 LDG.E.EL.128 R8, desc[UR6][R30.64] ;  /* 0x000000061e080981 */ /* 0x000324000c2e1d00 */
[----:B-1----:R-:W1:Y:S01]  /*0410*/  LDC.64 R30, c[0x0][0x220] ;  /* 0x00008800ff1e7b82 */ /* 0x002e620000000a00 */
[----:B--2---:R-:W-:Y:S01]  /*0420*/  FADD R32, -R23, R19 ;  /* 0x0000001317207221 */ /* 0x004fe20000000100 */
[----:B------:R-:W-:Y:S01]  /*0430*/  FADD R29, -R22, R18 ;  /* 0x00000012161d7221 */ /* 0x000fe20000000100 */
[----:B------:R-:W-:Y:S01]  /*0440*/  FADD R28, -R21, R17 ;  /* 0x00000011151c7221 */ /* 0x000fe20000000100 */
[----:B------:R-:W-:Y:S01]  /*0450*/  FADD R27, -R20, R16 ;  /* 0x00000010141b7221 */ /* 0x000fe20000000100 */
[----:B------:R-:W-:Y:S02]  /*0460*/  CS2R R16, SRZ ;  /* 0x0000000000107805 */ /* 0x000fe4000001ff00 */
[----:B------:R-:W-:Y:S01]  /*0470*/  CS2R R18, SRZ ;  /* 0x0000000000127805 */ /* 0x000fe2000001ff00 */
[----:B------:R-:W-:-:S05]  /*0480*/  IMAD.WIDE R20, R0, 0x4, R34 ;  /* 0x0000000400147825 */ /* 0x000fca00078e0222 */
[----:B------:R2:W4:Y:S01]  /*0490*/  @P0 LDG.E.EL.128 R16, desc[UR6][R20.64] ;  /* 0x0000000614100981 */ /* 0x000522000c2e1d00 */
[----:B------:R-:W-:Y:S02]  /*04a0*/  CS2R R22, SRZ ;  /* 0x0000000000167805 */ /* 0x000fe4000001ff00 */
[----:B--2---:R-:W-:Y:S01]  /*04b0*/  CS2R R20, SRZ ;  /* 0x0000000000147805 */ /* 0x004fe2000001ff00 */
[----:B---3--:R-:W-:Y:S01]  /*04c0*/  FADD R15, -R7, R15 ;  /* 0x0000000f070f7221 */ /* 0x008fe20000000100 */
[----:B------:R-:W-:Y:S01]  /*04d0*/  FADD R14, -R6, R14 ;  /* 0x0000000e060e7221 */ /* 0x000fe20000000100 */
[----:B------:R-:W-:Y:S01]  /*04e0*/  FADD R13, -R5, R13 ;  /* 0x0000000d050d7221 */ /* 0x000fe20000000100 */
[----:B------:R-:W-:Y:S01]  /*04f0*/  FADD R12, -R4, R12 ;  /* 0x0000000c040c7221 */ /* 0x000fe20000000100 */
[----:B------:R-:W-:Y:S01]  /*0500*/  CS2R R4, SRZ ;  /* 0x0000000000047805 */ /* 0x000fe2000001ff00 */
[----:B------:R2:W3:Y:S01]  /*0510*/  @P1 LDG.E.EL.128 R20, desc[UR6][R24.64] ;  /* 0x0000000618141981 */ /* 0x0004e2000c2e1d00 */
[----:B------:R-:W-:Y:S01]  /*0520*/  CS2R R6, SRZ ;  /* 0x0000000000067805 */ /* 0x000fe2000001ff00 */
[----:B--2---:R-:W-:-:S05]  /*0530*/  IMAD.WIDE R24, R26, 0x4, R34 ;  /* 0x000000041a187825 */ /* 0x004fca00078e0222 */
[----:B------:R1:W3:Y:S02]  /*0540*/  @P1 LDG.E.EL.128 R4, desc[UR6][R24.64] ;  /* 0x0000000618041981 */ /* 0x0002e4000c2e1d00 */
[----:B-1----:R-:W-:-:S04]  /*0550*/  IMAD.WIDE R24, R26, 0x4, R30 ;  /* 0x000000041a187825 */ /* 0x002fc800078e021e */
[----:B----4-:R-:W-:Y:S01]  /*0560*/  FADD R19, -R19, R11 ;  /* 0x0000000b13137221 */ /* 0x010fe20000000100 */
[----:B------:R-:W-:Y:S01]  /*0570*/  FADD R18, -R18, R10 ;  /* 0x0000000a12127221 */ /* 0x000fe20000000100 */
[----:B------:R-:W-:Y:S01]  /*0580*/  FADD R17, -R17, R9 ;  /* 0x0000000911117221 */ /* 0x000fe20000000100 */
[----:B------:R-:W-:Y:S01]  /*0590*/  FADD R16, -R16, R8 ;  /* 0x0000000810107221 */ /* 0x000fe20000000100 */
[----:B------:R-:W-:Y:S02]  /*05a0*/  CS2R R8, SRZ ;  /* 0x0000000000087805 */ /* 0x000fe4000001ff00 */
[----:B------:R-:W-:-:S06]  /*05b0*/  CS2R R10, SRZ ;  /* 0x00000000000a7805 */ /* 0x000fcc000001ff00 */
[----:B------:R1:W2:Y:S01]  /*05c0*/  @P1 LDG.E.EL.128 R8, desc[UR6][R24.64] ;  /* 0x0000000618081981 */ /* 0x0002a2000c2e1d00 */
[----:B------:R-:W-:Y:S02]  /*05d0*/  IMAD.MOV.U32 R26, RZ, RZ, 0x3d800000 ;  /* 0x3d800000ff1a7424 */ /* 0x000fe400078e00ff */
[----:B---3--:R-:W-:Y:S01]  /*05e0*/  FADD R4, -R4, R20 ;  /* 0x0000001404047221 */ /* 0x008fe20000000100 */
[----:B-1----:R-:W-:Y:S01]  /*05f0*/  FADD R24, -R7, R23 ;  /* 0x0000001707187221 */ /* 0x002fe20000000100 */
[----:B------:R-:W-:Y:S01]  /*0600*/  FADD R22, -R6, R22 ;  /* 0x0000001606167221 */ /* 0x000fe20000000100 */
[----:B------:R-:W-:Y:S01]  /*0610*/  FADD R23, -R5, R21 ;  /* 0x0000001505177221 */ /* 0x000fe20000000100 */
[----:B------:R-:W-:Y:S01]  /*0620*/  CS2R R6, SRZ ;  /* 0x0000000000067805 */ /* 0x000fe2000001ff00 */
[----:B------:R-:W-:-:S04]  /*0630*/  IMAD.WIDE R20, R0, 0x4, R30 ;  /* 0x0000000400147825 */ /* 0x000fc800078e021e */
[----:B--2---:R-:W-:-:S04]  /*0640*/  FFMA R8, R8, R26, 9.9999997473787516356e-06 ;  /* 0x3727c5ac08087423 */ /* 0x004fc8000000001a */
[----:B------:R-:W1:Y:S02]  /*0650*/  MUFU.RSQ R35, R8 ;  /* 0x0000000800237308 */ /* 0x000e640000001400 */
[----:B-1----:R-:W-:Y:S01]  /*0660*/  FMUL R25, R35, R4 ;  /* 0x0000000423197220 */ /* 0x002fe20000400000 */
[----:B------:R-:W-:-:S06]  /*0670*/  CS2R R4, SRZ ;  /* 0x0000000000047805 */ /* 0x000fcc000001ff00 */
[----:B------:R1:W2:Y:S01]  /*0680*/  @P0 LDG.E.EL.128 R4, desc[UR6][R20.64] ;  /* 0x0000000614040981 */ /* 0x0002a2000c2e1d00 */
[-C--:B------:R-:W-:Y:S01]  /*0690*/  FFMA R34, R9, R26.reuse, 9.9999997473787516356e-06 ;  /* 0x3727c5ac09227423 */ /* 0x080fe2000000001a */
[----:B------:R-:W-:-:S03]  /*06a0*/  FFMA R10, R10, R26, 9.9999997473787516356e-06 ;  /* 0x3727c5ac0a0a7423 */ /* 0x000fc6000000001a */
[----:B------:R-:W3:Y:S08]  /*06b0*/  MUFU.RSQ R0, R34 ;  /* 0x0000002200007308 */ /* 0x000ef00000001400 */
[----:B------:R-:W4:Y:S01]  /*06c0*/  MUFU.RSQ R35, R10 ;  /* 0x0000000a00237308 */ /* 0x000f220000001400 */
[----:B------:R-:W-:-:S04]  /*06d0*/  IMAD.WIDE R8, R3, 0x4, R30 ;  /* 0x0000000403087825 */ /* 0x000fc800078e021e */
[----:B------:R-:W-:-:S04]  /*06e0*/  IMAD.WIDE R2, R2, 0x4, R30 ;  /* 0x0000000402027825 */ /* 0x000fc800078e021e */
[----:B------:R-:W-:Y:S01]  /*06f0*/  FFMA R31, R11, R26, 9.9999997473787516356e-06 ;  /* 0x3727c5ac0b1f7423 */ /* 0x000fe2000000001a */
[----:B---3--:R-:W-:Y:S01]  /*0700*/  FMUL R0, R0, R23 ;  /* 0x0000001700007220 */ /* 0x008fe20000400000 */
[----:B-1----:R-:W-:Y:S01]  /*0710*/  CS2R R20, SRZ ;  /* 0x0000000000147805 */ /* 0x002fe2000001ff00 */
[----:B----4-:R-:W-:Y:S01]  /*0720*/  FMUL R30, R35, R22 ;  /* 0x00000016231e7220 */ /* 0x010fe20000400000 */
[----:B------:R-:W-:-:S06]  /*0730*/  CS2R R22, SRZ ;  /* 0x0000000000167805 */ /* 0x000fcc000001ff00 */
[----:B------:R1:W3:Y:S02]  /*0740*/  @P2 LDG.E.EL.128 R20, desc[UR6][R8.64] ;  /* 0x0000000608142981 */ /* 0x0002e4000c2e1d00 */
[----:B-1----:R-:W-:Y:S01]  /*0750*/  CS2R R8, SRZ ;  /* 0x0000000000087805 */ /* 0x002fe2000001ff00 */
[----:B--2---:R-:W-:-:S04]  /*0760*/  FFMA R34, R4, R26, 9.9999997473787516356e-06 ;  /* 0x3727c5ac04227423 */ /* 0x004fc8000000001a */
[----:B------:R-:W1:Y:S02]  /*0770*/  MUFU.RSQ R11, R34 ;  /* 0x00000022000b7308 */ /* 0x000e640000001400 */
[----:B-1----:R-:W-:Y:S01]  /*0780*/  FMUL R16, R11, R16 ;  /* 0x000000100b107220 */ /* 0x002fe20000400000 */
[----:B------:R-:W-:-:S06]  /*0790*/  CS2R R10, SRZ ;  /* 0x00000000000a7805 */ /* 0x000fcc000001ff00 */
[----:B------:R1:W2:Y:S01]  /*07a0*/  @P3 LDG.E.EL.128 R8, desc[UR6][R2.64] ;  /* 0x0000000602083981 */ /* 0x0002a2000c2e1d00 */
[----:B------:R-:W4:Y:S01]  /*07b0*/  MUFU.RSQ R31, R31 ;  /* 0x0000001f001f7308 */ /* 0x000f220000001400 */
[----:B------:R-:W5:Y:S01]  /*07c0*/  S2UR UR5, SR_CgaCtaId ;  /* 0x00000000000579c3 */ /* 0x000f620000008800 */
[----:B------:R-:W-:Y:S01]  /*07d0*/  FSETP.GT.AND P0, PT, R25, RZ, PT ;  /* 0x000000ff1900720b */ /* 0x000fe20003f04000 */
[----:B------:R-:W-:-:S06]  /*07e0*/  FFMA R4, R5, R26, 9.9999997473787516356e-06 ;  /* 0x3727c5ac05047423 */ /* 0x000fcc000000001a */
[----:B------:R-:W5:Y:S01]  /*07f0*/  MUFU.RSQ R4, R4 ;  /* 0x0000000400047308 */ /* 0x000f620000001400 */
[----:B------:R-:W-:Y:S01]  /*0800*/  FFMA R5, R6, R26, 9.9999997473787516356e-06 ;  /* 0x3727c5ac06057423 */ /* 0x000fe2000000001a */
[----:B----4-:R-:W-:-:S04]  /*0810*/  FMUL R24, R31, R24 ;  /* 0x000000181f187220 */ /* 0x010fc80000400000 */
[----:B------:R-:W-:Y:S01]  /*0820*/  @!P0 FMUL R25, R25, 0.10000000149011611938 ;  /* 0x3dcccccd19198820 */ /* 0x000fe20000400000 */
[----:B-1----:R-:W-:Y:S01]  /*0830*/  IMAD.SHL.U32 R2, R36, 0x40, RZ ;  /* 0x0000004024027824 */ /* 0x002fe200078e00ff */
[----:B------:R-:W-:Y:S01]  /*0840*/  FSETP.GT.AND P1, PT, R0, RZ, PT ;  /* 0x000000ff0000720b */ /* 0x000fe20003f24000 */
[-C--:B------:R-:W-:Y:S01]  /*0850*/  FFMA R6, R7, R26.reuse, 9.9999997473787516356e-06 ;  /* 0x3727c5ac07067423 */ /* 0x080fe2000000001a */
[----:B------:R-:W-:Y:S01]  /*0860*/  FSETP.GT.AND P0, PT, R24, RZ, PT ;  /* 0x000000ff1800720b */ /* 0x000fe20003f04000 */
[-C--:B---3--:R-:W-:Y:S01]  /*0870*/  FFMA R20, R20, R26.reuse, 9.9999997473787516356e-06 ;  /* 0x3727c5ac14147423 */ /* 0x088fe2000000001a */
[----:B------:R-:W-:Y:S01]  /*0880*/  SHF.R.U32.HI R34, RZ, 0x6, R36 ;  /* 0x00000006ff227819 */ /* 0x000fe20000011624 */
[-C--:B------:R-:W-:Y:S01]  /*0890*/  FFMA R7, R21, R26.reuse, 9.9999997473787516356e-06 ;  /* 0x3727c5ac15077423 */ /* 0x080fe2000000001a */
[----:B------:R-:W-:Y:S01]  /*08a0*/  UMOV UR4, 0x400 ;  /* 0x0000040000047882 */ /* 0x000fe20000000000 */
[----:B------:R-:W-:Y:S01]  /*08b0*/  FFMA R22, R22, R26, 9.9999997473787516356e-06 ;  /* 0x3727c5ac16167423 */ /* 0x000fe2000000001a */
[----:B-----5:R-:W-:Y:S01]  /*08c0*/  UPRMT UR4, UR5, 0x654, UR4 ;  /* 0x0000065405047896 */ /* 0x020fe20008000004 */
[----:B------:R-:W-:Y:S01]  /*08d0*/  LOP3.LUT R3, R2, 0xfc0, RZ, 0xc0, !PT ;  /* 0x00000fc002037812 */ /* 0x000fe200078ec0ff */
[----:B------:R-:W1:Y:S01]  /*08e0*/  MUFU.RSQ R5, R5 ;  /* 0x0000000500057308 */ /* 0x000e620000001400 */
[----:B------:R-:W-:Y:S01]  /*08f0*/  SGXT.U32 R34, R34, 0x2 ;  /* 0x000000022222781a */ /* 0x000fe20000000000 */
[----:B0-----:R-:W-:-:S06]  /*0900*/  FMUL R4, R4, R17 ;  /* 0x0000001104047220 */ /* 0x001fcc0000400000 */
[----:B------:R-:W-:Y:S01]  /*0910*/  MUFU.RSQ R2, R20 ;  /* 0x0000001400027308 */ /* 0x000fe20000001400 */
[----:B------:R-:W-:Y:S02]  /*0920*/  LOP3.LUT R31, R3, R34, RZ, 0xfc, !PT ;  /* 0x00000022031f7212 */ /* 0x000fe400078efcff */
[----:B------:R-:W-:-:S05]  /*0930*/  IADD3 R34, R3, UR4, RZ ;  /* 0x0000000403227c10 */ /* 0x000fca000fffe0ff */
[----:B------:R-:W0:Y:S01]  /*0940*/  MUFU.RSQ R6, R6 ;  /* 0x0000000600067308 */ /* 0x000e220000001400 */
[----:B------:R-:W-:Y:S01]  /*0950*/  @!P1 FMUL R0, R0, 0.10000000149011611938 ;  /* 0x3dcccccd00009820 */ /* 0x000fe20000400000 */
[----:B------:R-:W-:-:S06]  /*0960*/  @!P0 FMUL R24, R24, 0.10000000149011611938 ;  /* 0x3dcccccd18188820 */ /* 0x000fcc0000400000 */
[----:B------:R-:W3:Y:S01]  /*0970*/  MUFU.RSQ R7, R7 ;  /* 0x0000000700077308 */ /* 0x000ee20000001400 */
[----:B------:R-:W-:-:S07]  /*0980*/  FSETP.GT.AND P2, PT, R30, RZ, PT ;  /* 0x000000ff1e00720b */ /* 0x000fce0003f44000 */
[----:B------:R-:W4:Y:S01]  /*0990*/  MUFU.RSQ R20, R22 ;  /* 0x0000001600147308 */ /* 0x000f220000001400 */
[----:B------:R-:W-:Y:S02]  /*09a0*/  FSETP.GT.AND P1, PT, R16, RZ, PT ;  /* 0x000000ff1000720b */ /* 0x000fe40003f24000 */
[----:B------:R-:W-:Y:S01]  /*09b0*/  FSETP.GT.AND P0, PT, R4, RZ, PT ;  /* 0x000000ff0400720b */ /* 0x000fe20003f04000 */
[----:B------:R-:W-:Y:S02]  /*09c0*/  IMAD R3, R31, 0x4, R34 ;  /* 0x000000041f037824 */ /* 0x000fe400078e0222 */
[----:B------:R-:W-:Y:S01]  /*09d0*/  FFMA R21, R23, R26, 9.9999997473787516356e-06 ;  /* 0x3727c5ac17157423 */ /* 0x000fe2000000001a */
[----:B-1----:R-:W-:Y:S01]  /*09e0*/  FMUL R18, R5, R18 ;  /* 0x0000001205127220 */ /* 0x002fe20000400000 */
[----:B0-----:R-:W-:Y:S01]  /*09f0*/  FMUL R6, R6, R19 ;  /* 0x0000001306067220 */ /* 0x001fe20000400000 */
[----:B------:R-:W-:Y:S01]  /*0a00*/  STS [R3+0x50], R0 ;  /* 0x0000500003007388 */ /* 0x000fe20000000800 */
[----:B---3--:R-:W-:-:S02]  /*0a10*/  FMUL R28, R7, R28 ;  /* 0x0000001c071c7220 */ /* 0x008fc40000400000 */
[----:B------:R-:W0:Y:S01]  /*0a20*/  MUFU.RSQ R21, R21 ;  /* 0x0000001500157308 */ /* 0x000e220000001400 */
[----:B----4-:R-:W-:Y:S01]  /*0a30*/  FMUL R20, R20, R29 ;  /* 0x0000001d14147220 */ /* 0x010fe20000400000 */
[----:B------:R-:W-:Y:S01]  /*0a40*/  @!P2 FMUL R30, R30, 0.10000000149011611938 ;  /* 0x3dcccccd1e1ea820 */ /* 0x000fe20000400000 */
[----:B------:R-:W-:Y:S01]  /*0a50*/  @!P1 FMUL R16, R16, 0.10000000149011611938 ;  /* 0x3dcccccd10109820 */ /* 0x000fe20000400000 */
[----:B------:R-:W-:Y:S01]  /*0a60*/  @!P0 FMUL R4, R4, 0.10000000149011611938 ;  /* 0x3dcccccd04048820 */ /* 0x000fe20000400000 */
[----:B------:R-:W-:Y:S02]  /*0a70*/  FSETP.GT.AND P2, PT, R18, RZ, PT ;  /* 0x000000ff1200720b */ /* 0x000fe40003f44000 */
[----:B------:R-:W-:Y:S02]  /*0a80*/  FSETP.GT.AND P4, PT, R6, RZ, PT ;  /* 0x000000ff0600720b */ /* 0x000fe40003f84000 */
[----:B------:R-:W-:Y:S02]  /*0a90*/  FSETP.GT.AND P0, PT, R28, RZ, PT ;  /* 0x000000ff1c00720b */ /* 0x000fe40003f04000 */
[----:B------:R-:W-:Y:S01]  /*0aa0*/  FSETP.GT.AND P1, PT, R20, RZ, PT ;  /* 0x000000ff1400720b */ /* 0x000fe20003f24000 */
[----:B------:R-:W-:Y:S01]  /*0ab0*/  STS [R3+0x10], R16 ;  /* 0x0000101003007388 */ /* 0x000fe20000000800 */
[----:B0-----:R-:W-:-:S05]  /*0ac0*/  FMUL R32, R21, R32 ;  /* 0x0000002015207220 */ /* 0x001fca0000400000 */
[----:B------:R-:W-:Y:S01]  /*0ad0*/  @!P2 FMUL R18, R18, 0.10000000149011611938 ;  /* 0x3dcccccd1212a820 */ /* 0x000fe20000400000 */
[----:B------:R-:W-:Y:S01]  /*0ae0*/  FSETP.GT.AND P2, PT, R32, RZ, PT ;  /* 0x000000ff2000720b */ /* 0x000fe20003f44000 */
[----:B------:R-:W-:Y:S02]  /*0af0*/  @!P4 FMUL R6, R6, 0.10000000149011611938 ;  /* 0x3dcccccd0606c820 */ /* 0x000fe40000400000 */
[----:B------:R-:W-:Y:S02]  /*0b00*/  @!P0 FMUL R28, R28, 0.10000000149011611938 ;  /* 0x3dcccccd1c1c8820 */ /* 0x000fe40000400000 */
[----:B------:R-:W-:Y:S01]  /*0b10*/  @!P1 FMUL R20, R20, 0.10000000149011611938 ;  /* 0x3dcccccd14149820 */ /* 0x000fe20000400000 */
[----:B------:R-:W-:Y:S07]  /*0b20*/  STS [R3], R25 ;  /* 0x0000001903007388 */ /* 0x000fee0000000800 */
[----:B------:R-:W-:Y:S01]  /*0b30*/  @!P2 FMUL R32, R32, 0.10000000149011611938 ;  /* 0x3dcccccd2020a820 */ /* 0x000fe20000400000 */
[----:B------:R-:W-:Y:S01]  /*0b40*/  STS [R3+0xa0], R30 ;  /* 0x0000a01e03007388 */ /* 0x000fe20000000800 */
[----:B------:R-:W-:-:S03]  /*0b50*/  LOP3.LUT R33, R33, 0xc, R37, 0xf8, !PT ;  /* 0x0000000c21217812 */ /* 0x000fc600078ef825 */
[----:B------:R-:W-:Y:S01]  /*0b60*/  STS [R3+0xf0], R24 ;  /* 0x0000f01803007388 */ /* 0x000fe20000000800 */
[----:B------:R-:W-:-:S03]  /*0b70*/  LOP3.LUT R37, R37, 0x3fc, RZ, 0xc0, !PT ;  /* 0x000003fc25257812 */ /* 0x000fc600078ec0ff */
[----:B------:R-:W-:Y:S04]  /*0b80*/  STS [R3+0x60], R4 ;  /* 0x0000600403007388 */ /* 0x000fe80000000800 */
[----:B------:R-:W-:Y:S04]  /*0b90*/  STS [R3+0xb0], R18 ;  /* 0x0000b01203007388 */ /* 0x000fe80000000800 */
[----:B------:R0:W-:Y:S04]  /*0ba0*/  STS [R3+0x100], R6 ;  /* 0x0001000603007388 */ /* 0x0001e80000000800 */
[----:B------:R-:W-:Y:S04]  /*0bb0*/  STS [R3+0x70], R28 ;  /* 0x0000701c03007388 */ /* 0x000fe80000000800 */
[----:B------:R-:W-:Y:S04]  /*0bc0*/  STS [R3+0xc0], R20 ;  /* 0x0000c01403007388 */ /* 0x000fe80000000800 */
[----:B------:R-:W-:Y:S01]  /*0bd0*/  STS [R3+0x110], R32 ;  /* 0x0001102003007388 */ /* 0x000fe20000000800 */
[----:B0-----:R-:W-:-:S02]  /*0be0*/  LOP3.LUT R6, R37, 0x800, RZ, 0xfc, !PT ;  /* 0x0000080025067812 */ /* 0x001fc400078efcff */
[----:B------:R-:W-:Y:S01]  /*0bf0*/  LOP3.LUT R4, R36, 0xfc, RZ, 0xc0, !PT ;  /* 0x000000fc24047812 */ /* 0x000fe200078ec0ff */
[----:B------:R-:W0:Y:S01]  /*0c00*/  S2R R35, SR_CTAID.X ;  /* 0x0000000000237919 */ /* 0x000e220000002500 */
[----:B------:R-:W-:Y:S02]  /*0c10*/  LOP3.LUT R7, R6, 0xbf0, RZ, 0xc0, !PT ;  /* 0x00000bf006077812 */ /* 0x000fe400078ec0ff */
[----:B------:R-:W-:Y:S02]  /*0c20*/  LEA R4, R4, UR4, 0x2 ;  /* 0x0000000404047c11 */ /* 0x000fe4000f8e10ff */
[----:B------:R-:W-:Y:S02]  /*0c30*/  SHF.R.S32.HI R18, RZ, 0x1f, R33 ;  /* 0x0000001fff127819 */ /* 0x000fe40000011421 */
[----:B------:R-:W-:Y:S02]  /*0c40*/  SHF.R.U32.HI R36, RZ, 0x2, R36 ;  /* 0x00000002ff247819 */ /* 0x000fe40000011624 */
[----:B------:R-:W-:-:S04]  /*0c50*/  LEA.HI R18, R18, R33, RZ, 0x4 ;  /* 0x0000002112127211 */ /* 0x000fc800078f20ff */
[----:B------:R-:W-:Y:S01]  /*0c60*/  LOP3.LUT R18, R18, 0xfffffff0, RZ, 0xc0, !PT ;  /* 0xfffffff012127812 */ /* 0x000fe200078ec0ff */
[-C--:B--2---:R-:W-:Y:S01]  /*0c70*/  FFMA R8, R8, R26.reuse, 9.9999997473787516356e-06 ;  /* 0x3727c5ac08087423 */ /* 0x084fe2000000001a */
[-C--:B------:R-:W-:Y:S01]  /*0c80*/  FFMA R9, R9, R26.reuse, 9.9999997473787516356e-06 ;  /* 0x3727c5ac09097423 */ /* 0x080fe2000000001a */
[-C--:B------:R-:W-:Y:S01]  /*0c90*/  FFMA R10, R10, R26.reuse, 9.9999997473787516356e-06 ;  /* 0x3727c5ac0a0a7423 */ /* 0x080fe2000000001a */
[----:B------:R-:W-:Y:S01]  /*0ca0*/  FFMA R11, R11, R26, 9.9999997473787516356e-06 ;  /* 0x3727c5ac0b0b7423 */ /* 0x000fe2000000001a */
[----:B------:R1:W2:Y:S08]  /*0cb0*/  MUFU.RSQ R17, R8 ;  /* 0x0000000800117308 */ /* 0x0002b00000001400 */
[----:B------:R-:W3:Y:S01]  /*0cc0*/  MUFU.RSQ R0, R9 ;  /* 0x0000000900007308 */ /* 0x000ee20000001400 */
[----:B-1----:R-:W-:-:S07]  /*0cd0*/  FMUL R8, R2, R27 ;  /* 0x0000001b02087220 */ /* 0x002fce0000400000 */
[----:B------:R-:W1:Y:S08]  /*0ce0*/  MUFU.RSQ R5, R10 ;  /* 0x0000000a00057308 */ /* 0x000e700000001400 */
[----:B------:R-:W4:Y:S01]  /*0cf0*/  MUFU.RSQ R2, R11 ;  /* 0x0000000b00027308 */ /* 0x000f220000001400 */
[----:B--2---:R-:W-:Y:S01]  /*0d00*/  FMUL R12, R17, R12 ;  /* 0x0000000c110c7220 */ /* 0x004fe20000400000 */
[----:B---3--:R-:W-:Y:S01]  /*0d10*/  FMUL R0, R0, R13 ;  /* 0x0000000d00007220 */ /* 0x008fe20000400000 */
[----:B-1----:R-:W-:Y:S01]  /*0d20*/  FMUL R16, R5, R14 ;  /* 0x0000000e05107220 */ /* 0x002fe20000400000 */
[----:B------:R-:W-:-:S02]  /*0d30*/  FSETP.GT.AND P5, PT, R8, RZ, PT ;  /* 0x000000ff0800720b */ /* 0x000fc40003fa4000 */
[----:B------:R-:W-:Y:S01]  /*0d40*/  FSETP.GT.AND P3, PT, R12, RZ, PT ;  /* 0x000000ff0c00720b */ /* 0x000fe20003f64000 */
[----:B----4-:R-:W-:Y:S01]  /*0d50*/  FMUL R2, R2, R15 ;  /* 0x0000000f02027220 */ /* 0x010fe20000400000 */
[----:B------:R-:W-:Y:S02]  /*0d60*/  FSETP.GT.AND P4, PT, R0, RZ, PT ;  /* 0x000000ff0000720b */ /* 0x000fe40003f84000 */
[----:B------:R-:W-:Y:S02]  /*0d70*/  FSETP.GT.AND P1, PT, R16, RZ, PT ;  /* 0x000000ff1000720b */ /* 0x000fe40003f24000 */
[----:B------:R-:W-:-:S05]  /*0d80*/  FSETP.GT.AND P0, PT, R2, RZ, PT ;  /* 0x000000ff0200720b */ /* 0x000fca0003f04000 */
[----:B------:R-:W-:Y:S02]  /*0d90*/  @!P5 FMUL R8, R8, 0.10000000149011611938 ;  /* 0x3dcccccd0808d820 */ /* 0x000fe40000400000 */
[----:B------:R-:W-:Y:S02]  /*0da0*/  @!P3 FMUL R12, R12, 0.10000000149011611938 ;  /* 0x3dcccccd0c0cb820 */ /* 0x000fe40000400000 */
[----:B------:R-:W-:Y:S02]  /*0db0*/  @!P4 FMUL R0, R0, 0.10000000149011611938 ;  /* 0x3dcccccd0000c820 */ /* 0x000fe40000400000 */
[----:B------:R-:W-:Y:S02]  /*0dc0*/  @!P1 FMUL R16, R16, 0.10000000149011611938 ;  /* 0x3dcccccd10109820 */ /* 0x000fe40000400000 */
[----:B------:R-:W-:Y:S01]  /*0dd0*/  @!P0 FMUL R2, R2, 0.10000000149011611938 ;  /* 0x3dcccccd02028820 */ /* 0x000fe20000400000 */
[----:B------:R-:W-:Y:S04]  /*0de0*/  STS [R3+0x20], R8 ;  /* 0x0000200803007388 */ /* 0x000fe80000000800 */
[----:B------:R1:W-:Y:S04]  /*0df0*/  STS [R3+0x30], R12 ;  /* 0x0000300c03007388 */ /* 0x0003e80000000800 */
[----:B------:R2:W-:Y:S04]  /*0e00*/  STS [R3+0x80], R0 ;  /* 0x0000800003007388 */ /* 0x0005e80000000800 */
[----:B------:R3:W-:Y:S04]  /*0e10*/  STS [R3+0xd0], R16 ;  /* 0x0000d01003007388 */ /* 0x0007e80000000800 */
[----:B------:R4:W-:Y:S01]  /*0e20*/  STS [R3+0x120], R2 ;  /* 0x0001200203007388 */ /* 0x0009e20000000800 */
[----:B------:R-:W-:-:S04]  /*0e30*/  LOP3.LUT R5, R37, 0x400, RZ, 0xfc, !PT ;  /* 0x0000040025057812 */ /* 0x000fc800078efcff */
[----:B------:R-:W-:Y:S02]  /*0e40*/  LOP3.LUT R5, R5, 0x7f0, RZ, 0xc0, !PT ;  /* 0x000007f005057812 */ /* 0x000fe400078ec0ff */
[----:B------:R-:W-:Y:S01]  /*0e50*/  IADD3 R10, R7, UR4, RZ ;  /* 0x00000004070a7c10 */ /* 0x000fe2000fffe0ff */
[----:B-1----:R-:W-:Y:S01]  /*0e60*/  IMAD R12, R37, 0x4, R4 ;  /* 0x00000004250c7824 */ /* 0x002fe200078e0204 */
[----:B------:R-:W-:Y:S01]  /*0e70*/  BAR.SYNC.DEFER_BLOCKING 0x0 ;  /* 0x0000000000007b1d */ /* 0x000fe20000010000 */
[----:B------:R-:W-:Y:S01]  /*0e80*/  VIADD R6, R5, UR4 ;  /* 0x0000000405067c36 */ /* 0x000fe20008000000 */
[----:B------:R-:W-:-:S03]  /*0e90*/  LEA R4, R37, R10, 0x2 ;  /* 0x0000000a25047211 */ /* 0x000fc600078e10ff */
[----:B------:R-:W-:Y:S01]  /*0ea0*/  IMAD R8, R37, 0x4, R6 ;  /* 0x0000000425087824 */ /* 0x000fe200078e0206 */
[----:B--2---:R-:W-:Y:S02]  /*0eb0*/  SHF.R.S32.HI R0, RZ, 0x1f, R33 ;  /* 0x0000001fff007819 */ /* 0x004fe40000011421 */
[----:B---3--:R-:W1:Y:S02]  /*0ec0*/  LDC.64 R16, c[0x0][0x228] ;  /* 0x00008a00ff107b82 */ /* 0x008e640000000a00 */
[----:B------:R-:W-:Y:S01]  /*0ed0*/  LEA.HI R0, R0, R33, RZ, 0x4 ;  /* 0x0000002100007211 */ /* 0x000fe200078f20ff */
[----:B------:R-:W2:Y:S04]  /*0ee0*/  LDS.128 R12, [R12] ;  /* 0x000000000c0c7984 */ /* 0x000ea80000000c00 */
[----:B------:R-:W3:Y:S04]  /*0ef0*/  LDS.128 R8, [R8+0x1000] ;  /* 0x0010000008087984 */ /* 0x000ee80000000c00 */
[----:B------:R-:W5:Y:S01]  /*0f00*/  LDS.128 R4, [R4+0x2000] ;  /* 0x0020000004047984 */ /* 0x000f620000000c00 */
[----:B----4-:R-:W-:Y:S01]  /*0f10*/  IMAD.SHL.U32 R2, R0, 0x100, RZ ;  /* 0x0000010000027824 */ /* 0x010fe200078e00ff */
[----:B------:R-:W-:-:S04]  /*0f20*/  SGXT.U32 R0, R36, 0x6 ;  /* 0x000000062400781a */ /* 0x000fc80000000000 */
[----:B------:R-:W-:Y:S02]  /*0f30*/  LOP3.LUT R2, R2, 0xfffff000, RZ, 0xc0, !PT ;  /* 0xfffff00002027812 */ /* 0x000fe400078ec0ff */
[----:B0-----:R-:W-:Y:S02]  /*0f40*/  PRMT R0, R0, 0x6540, R35 ;  /* 0x0000654000007816 */ /* 0x001fe40000000023 */
[----:B------:R-:W-:Y:S02]  /*0f50*/  ISETP.GE.AND P0, PT, R33, 0x40, PT ;  /* 0x000000402100780c */ /* 0x000fe40003f06270 */
[----:B------:R-:W-:Y:S02]  /*0f60*/  IADD3 R33, R2, R33, -R18 ;  /* 0x0000002102217210 */ /* 0x000fe40007ffe812 */
[C---:B------:R-:W-:Y:S02]  /*0f70*/  LOP3.LUT R3, R0.reuse, 0x40, RZ, 0xfc, !PT ;  /* 0x0000004000037812 */ /* 0x040fe400078efcff */
[----:B------:R-:W-:-:S02]  /*0f80*/  LOP3.LUT R2, R0, 0x80, RZ, 0xfc, !PT ;  /* 0x0000008000027812 */ /* 0x000fc400078efcff */
[----:B------:R-:W-:Y:S02]  /*0f90*/  LOP3.LUT R18, R37, 0xc00, RZ, 0xfc, !PT ;  /* 0x00000c0025127812 */ /* 0x000fe400078efcff */
[C---:B------:R-:W-:Y:S02]  /*0fa0*/  LOP3.LUT R22, R0.reuse, 0xc0, RZ, 0xfc, !PT ;  /* 0x000000c000167812 */ /* 0x040fe400078efcff */
[----:B------:R-:W-:Y:S02]  /*0fb0*/  ISETP.LT.AND P3, PT, R0, 0x100, !P0 ;  /* 0x000001000000780c */ /* 0x000fe40004761270 */
[----:B------:R-:W-:Y:S02]  /*0fc0*/  ISETP.LT.AND P2, PT, R3, 0x100, !P0 ;  /* 0x000001000300780c */ /* 0x000fe40004741270 */
[----:B------:R-:W-:Y:S01]  /*0fd0*/  ISETP.LT.AND P1, PT, R2, 0x100, !P0 ;  /* 0x000001000200780c */ /* 0x000fe20004721270 */
[----:B------:R-:W-:Y:S01]  /*0fe0*/  IMAD R19, R0, 0x10, R33 ;  /* 0x0000001000137824 */ /* 0x000fe200078e0221 */
[----:B------:R-:W-:-:S02]  /*0ff0*/  LOP3.LUT R18, R18, 0xff0, RZ, 0xc0, !PT ;  /* 0x00000ff012127812 */ /* 0x000fc400078ec0ff */
[----:B------:R-:W-:Y:S02]  /*1000*/  ISETP.LT.AND P0, PT, R22, 0x100, !P0 ;  /* 0x000001001600780c */ /* 0x000fe40004701270 */
[----:B------:R-:W-:Y:S01]  /*1010*/  LEA R21, R3, R33, 0x4 ;  /* 0x0000002103157211 */ /* 0x000fe200078e20ff */
[----:B------:R-:W-:Y:S02]  /*1020*/  IMAD R23, R2, 0x10, R33 ;  /* 0x0000001002177824 */ /* 0x000fe400078e0221 */
[----:B------:R-:W-:Y:S02]  /*1030*/  VIADD R0, R18, UR4 ;  /* 0x0000000412007c36 */ /* 0x000fe40008000000 */
[----:B-1----:R-:W-:-:S04]  /*1040*/  IMAD.WIDE R2, R19, 0x4, R16 ;  /* 0x0000000413027825 */ /* 0x002fc800078e0210 */
[--C-:B------:R-:W-:Y:S01]  /*1050*/  IMAD.WIDE R18, R21, 0x4, R16.reuse ;  /* 0x0000000415127825 */ /* 0x100fe200078e0210 */
[----:B--2---:R0:W-:Y:S03]  /*1060*/  @P3 STG.E.128 desc[UR6][R2.64], R12 ;  /* 0x0000000c02003986 */ /* 0x0041e6000c101d06 */
[----:B------:R-:W-:Y:S01]  /*1070*/  IMAD.WIDE R20, R23, 0x4, R16 ;  /* 0x0000000417147825 */ /* 0x000fe200078e0210 */
[----:B---3--:R0:W-:Y:S01]  /*1080*/  @P2 STG.E.128 desc[UR6][R18.64], R8 ;  /* 0x0000000812002986 */ /* 0x0081e2000c101d06 */
[----:B------:R-:W-:-:S03]  /*1090*/  LEA R0, R37, R0, 0x2 ;  /* 0x0000000025007211 */ /* 0x000fc600078e10ff */
[----:B-----5:R0:W-:Y:S02]  /*10a0*/  @P1 STG.E.128 desc[UR6][R20.64], R4 ;  /* 0x0000000414001986 */ /* 0x0201e4000c101d06 */
[----:B0-----:R-:W-:Y:S05]  /*10b0*/  @!P0 EXIT ;  /* 0x000000000000894d */ /* 0x001fea0003800000 */
[----:B0-----:R-:W0:Y:S01]  /*10c0*/  LDS.128 R4, [R0+0x3000] ;  /* 0x0030000000047984 */ /* 0x001e220000000c00 */
[----:B------:R-:W-:-:S04]  /*10d0*/  IMAD R33, R22, 0x10, R33 ;  /* 0x0000001016217824 */ /* 0x000fc800078e0221 */
[----:B------:R-:W-:-:S05]  /*10e0*/  IMAD.WIDE R16, R33, 0x4, R16 ;  /* 0x0000000421107825 */ /* 0x000fca00078e0210 */
[----:B0-----:R-:W-:Y:S01]  /*10f0*/  STG.E.128 desc[UR6][R16.64], R4 ;  /* 0x0000000410007986 */ /* 0x001fe2000c101d06 */
[----:B------:R-:W-:Y:S05]  /*1100*/  EXIT ;  /* 0x000000000000794d */ /* 0x000fea0003800000 */
.L_x_0:
[----:B------:R-:W-:-:S00]  /*1110*/  BRA `(.L_x_0) ;  /* 0xfffffffc00fc7947 */ /* 0x000fc0000383ffff */
[----:B------:R-:W-:-:S00]  /*1120*/  NOP ;  /* 0x0000000000007918 */ /* 0x000fc00000000000 */
        /* <DEDUP_REMOVED lines=13> */
.L_x_1:


//--------------------- .nv.global.init           --------------------------
	.section	.nv.global.init,"aw",@progbits
.nv.global.init:
	.type		_$_str,@object
	.size		_$_str,(.L_0 - _$_str)
_$_str:
        /*0000*/ 	.byte	0x5f, 0x5f, 0x43, 0x55, 0x44, 0x41, 0x5f, 0x46, 0x54, 0x5a, 0x00
.L_0:


//--------------------- .nv.shared.triton_poi_fused_leaky_relu_19 --------------------------
	.section	.nv.shared.triton_poi_fused_leaky_relu_19,"aw",@nobits
	.sectionflags	@""
	.align	16
	.zero		1024


//--------------------- .nv.constant0.triton_poi_fused_leaky_relu_19 --------------------------
	.section	.nv.constant0.triton_poi_fused_leaky_relu_19,"a",@progbits
	.sectionflags	@""
	.align	4
.nv.constant0.triton_poi_fused_leaky_relu_19:
	.zero		568
